//
// Generated by NVIDIA NVVM Compiler
//
// Compiler Build ID: CL-36424714
// Cuda compilation tools, release 13.0, V13.0.88
// Based on NVVM 20.0.0
//

.version 9.0
.target sm_100
.address_size 64

	// .globl	_Z7extremePfPbiii

.visible .entry _Z7extremePfPbiii(
	.param .u64 .ptr .align 1 _Z7extremePfPbiii_param_0,
	.param .u64 .ptr .align 1 _Z7extremePfPbiii_param_1,
	.param .u32 _Z7extremePfPbiii_param_2,
	.param .u32 _Z7extremePfPbiii_param_3,
	.param .u32 _Z7extremePfPbiii_param_4
)
{
	.reg .pred 	%p<26>;
	.reg .b16 	%rs<2>;
	.reg .b32 	%r<32>;
	.reg .b64 	%rd<5>;

	ld.param.u64 	%rd1, [_Z7extremePfPbiii_param_1];
	ld.param.u32 	%r1, [_Z7extremePfPbiii_param_2];
	ld.param.u32 	%r3, [_Z7extremePfPbiii_param_3];
	mov.u32 	%r5, %ctaid.x;
	mov.u32 	%r6, %ntid.x;
	mov.u32 	%r7, %tid.x;
	mad.lo.s32 	%r8, %r5, %r6, %r7;
	add.s32 	%r10, %r8, 1;
	sub.s32 	%r11, %r8, %r3;
	not.b32 	%r12, %r3;
	add.s32 	%r13, %r8, %r12;
	add.s32 	%r14, %r11, 1;
	add.s32 	%r15, %r3, %r8;
	add.s32 	%r16, %r10, %r3;
	setp.gt.s32 	%p1, %r8, 1;
	setp.le.s32 	%p2, %r8, %r1;
	and.pred  	%p3, %p1, %p2;
	selp.u32 	%r17, 1, 0, %p3;
	setp.lt.s32 	%p4, %r10, %r1;
	setp.gt.s32 	%p5, %r8, -1;
	and.pred  	%p6, %p5, %p4;
	selp.u32 	%r18, 1, 0, %p6;
	add.s32 	%r19, %r18, %r17;
	setp.gt.s32 	%p7, %r11, 0;
	setp.lt.s32 	%p8, %r11, %r1;
	and.pred  	%p9, %p7, %p8;
	selp.u32 	%r20, 1, 0, %p9;
	add.s32 	%r21, %r19, %r20;
	setp.gt.s32 	%p10, %r13, 0;
	setp.lt.s32 	%p11, %r13, %r1;
	and.pred  	%p12, %p10, %p11;
	selp.u32 	%r22, 1, 0, %p12;
	add.s32 	%r23, %r21, %r22;
	setp.lt.s32 	%p13, %r14, %r1;
	setp.gt.s32 	%p14, %r11, -1;
	and.pred  	%p15, %p14, %p13;
	selp.u32 	%r24, 1, 0, %p15;
	add.s32 	%r25, %r23, %r24;
	setp.gt.s32 	%p16, %r15, 0;
	setp.lt.s32 	%p17, %r15, %r1;
	and.pred  	%p18, %p16, %p17;
	selp.u32 	%r26, 1, 0, %p18;
	add.s32 	%r27, %r25, %r26;
	setp.gt.s32 	%p19, %r15, 1;
	setp.le.s32 	%p20, %r15, %r1;
	and.pred  	%p21, %p19, %p20;
	selp.u32 	%r28, 1, 0, %p21;
	add.s32 	%r29, %r27, %r28;
	setp.lt.s32 	%p22, %r16, %r1;
	setp.gt.s32 	%p23, %r15, -1;
	and.pred  	%p24, %p23, %p22;
	selp.u32 	%r30, 1, 0, %p24;
	add.s32 	%r31, %r29, %r30;
	cvta.to.global.u64 	%rd2, %rd1;
	setp.eq.s32 	%p25, %r31, 8;
	selp.u16 	%rs1, 1, 0, %p25;
	cvt.s64.s32 	%rd3, %r8;
	add.s64 	%rd4, %rd2, %rd3;
	st.global.u8 	[%rd4], %rs1;
	ret;

}


// ===== COMPILED SASS (sm_100) =====

	.target	sm_100

	.elftype	@"ET_EXEC"


//--------------------- .note.nv.tkinfo           --------------------------
	.section	.note.nv.tkinfo,"",@"SHT_NOTE"
	.sectionflags	@"SHF_NOTE_NV_TKINFO"
	.tkinfo
        /*0018*/ 	.word	0x00000002
        /*0030*/ 	.string	""
        /*0030*/ 	.string	"ptxas"
        /*0030*/ 	.string	"Cuda compilation tools, release 13.0, V13.0.88"
        /*0030*/ 	.string	"Build cuda_13.0.r13.0/compiler.36424714_0"
        /*0030*/ 	.string	"-arch sm_100 -m 64 "



//--------------------- .note.nv.cuinfo           --------------------------
	.section	.note.nv.cuinfo,"",@"SHT_NOTE"
	.sectionflags	@"SHF_NOTE_NV_CUINFO"
        /*0018*/ 	.short	0x0002
        /*001a*/ 	.short	0x0064
        /*001c*/ 	.short	0x0082
	.zero		2


//--------------------- .nv.info                  --------------------------
	.section	.nv.info,"",@"SHT_CUDA_INFO"
	.align	4


	//----- nvinfo : EIATTR_REGCOUNT
	.align		4
        /*0000*/ 	.byte	0x04, 0x2f
        /*0002*/ 	.short	(.L_1 - .L_0)
	.align		4
.L_0:
        /*0004*/ 	.word	index@(_Z7extremePfPbiii)
        /*0008*/ 	.word	0x00000009


	//----- nvinfo : EIATTR_FRAME_SIZE
	.align		4
.L_1:
        /*000c*/ 	.byte	0x04, 0x11
        /*000e*/ 	.short	(.L_3 - .L_2)
	.align		4
.L_2:
        /*0010*/ 	.word	index@(_Z7extremePfPbiii)
        /*0014*/ 	.word	0x00000000


	//----- nvinfo : EIATTR_MIN_STACK_SIZE
	.align		4
.L_3:
        /*0018*/ 	.byte	0x04, 0x12
        /*001a*/ 	.short	(.L_5 - .L_4)
	.align		4
.L_4:
        /*001c*/ 	.word	index@(_Z7extremePfPbiii)
        /*0020*/ 	.word	0x00000000
.L_5:


//--------------------- .nv.compat                --------------------------
	.section	.nv.compat,"",@"SHT_CUDA_COMPAT_INFO"
	.align	4
        /*0000*/ 	.byte	0x02, 0x09, 0x00, 0x00, 0x02, 0x02, 0x01, 0x00, 0x02, 0x05, 0x05, 0x00, 0x03, 0x07, 0x01, 0x01
        /*0010*/ 	.byte	0x02, 0x03, 0x00, 0x00, 0x02, 0x06, 0x01, 0x00, 0x04, 0x0b, 0x08, 0x00, 0x09, 0x00, 0x00, 0x00
        /*0020*/ 	.byte	0x00, 0x00, 0x00, 0x00


//--------------------- .nv.info._Z7extremePfPbiii --------------------------
	.section	.nv.info._Z7extremePfPbiii,"",@"SHT_CUDA_INFO"
	.sectionflags	@""
	.align	4


	//----- nvinfo : EIATTR_CUDA_API_VERSION
	.align		4
        /*0000*/ 	.byte	0x04, 0x37
        /*0002*/ 	.short	(.L_7 - .L_6)
.L_6:
        /*0004*/ 	.word	0x00000082


	//----- nvinfo : EIATTR_KPARAM_INFO
	.align		4
.L_7:
        /*0008*/ 	.byte	0x04, 0x17
        /*000a*/ 	.short	(.L_9 - .L_8)
.L_8:
        /*000c*/ 	.word	0x00000000
        /*0010*/ 	.short	0x0004
        /*0012*/ 	.short	0x0018
        /*0014*/ 	.byte	0x00, 0xf0, 0x11, 0x00


	//----- nvinfo : EIATTR_KPARAM_INFO
	.align		4
.L_9:
        /*0018*/ 	.byte	0x04, 0x17
        /*001a*/ 	.short	(.L_11 - .L_10)
.L_10:
        /*001c*/ 	.word	0x00000000
        /*0020*/ 	.short	0x0003
        /*0022*/ 	.short	0x0014
        /*0024*/ 	.byte	0x00, 0xf0, 0x11, 0x00


	//----- nvinfo : EIATTR_KPARAM_INFO
	.align		4
.L_11:
        /*0028*/ 	.byte	0x04, 0x17
        /*002a*/ 	.short	(.L_13 - .L_12)
.L_12:
        /*002c*/ 	.word	0x00000000
        /*0030*/ 	.short	0x0002
        /*0032*/ 	.short	0x0010
        /*0034*/ 	.byte	0x00, 0xf0, 0x11, 0x00


	//----- nvinfo : EIATTR_KPARAM_INFO
	.align		4
.L_13:
        /*0038*/ 	.byte	0x04, 0x17
        /*003a*/ 	.short	(.L_15 - .L_14)
.L_14:
        /*003c*/ 	.word	0x00000000
        /*0040*/ 	.short	0x0001
        /*0042*/ 	.short	0x0008
        /*0044*/ 	.byte	0x00, 0xf5, 0x21, 0x00


	//----- nvinfo : EIATTR_KPARAM_INFO
	.align		4
.L_15:
        /*0048*/ 	.byte	0x04, 0x17
        /*004a*/ 	.short	(.L_17 - .L_16)
.L_16:
        /*004c*/ 	.word	0x00000000
        /*0050*/ 	.short	0x0000
        /*0052*/ 	.short	0x0000
        /*0054*/ 	.byte	0x00, 0xf5, 0x21, 0x00


	//----- nvinfo : EIATTR_SPARSE_MMA_MASK
	.align		4
.L_17:
        /*0058*/ 	.byte	0x03, 0x50
        /*005a*/ 	.short	0x0000


	//----- nvinfo : EIATTR_MAXREG_COUNT
	.align		4
        /*005c*/ 	.byte	0x03, 0x1b
        /*005e*/ 	.short	0x00ff


	//----- nvinfo : EIATTR_MERCURY_ISA_VERSION
	.align		4
        /*0060*/ 	.byte	0x03, 0x5f
        /*0062*/ 	.short	0x0101


	//----- nvinfo : EIATTR_VRC_CTA_INIT_COUNT
	.align		4
        /*0064*/ 	.byte	0x02, 0x4a
	.zero		1
	.zero		1


	//----- nvinfo : EIATTR_EXIT_INSTR_OFFSETS
	.align		4
        /*0068*/ 	.byte	0x04, 0x1c
        /*006a*/ 	.short	(.L_19 - .L_18)


	//   ....[0]....
.L_18:
        /*006c*/ 	.word	0x00000340


	//----- nvinfo : EIATTR_CBANK_PARAM_SIZE
	.align		4
.L_19:
        /*0070*/ 	.byte	0x03, 0x19
        /*0072*/ 	.short	0x001c


	//----- nvinfo : EIATTR_PARAM_CBANK
	.align		4
        /*0074*/ 	.byte	0x04, 0x0a
        /*0076*/ 	.short	(.L_21 - .L_20)
	.align		4
.L_20:
        /*0078*/ 	.word	index@(.nv.constant0._Z7extremePfPbiii)
        /*007c*/ 	.short	0x0380
        /*007e*/ 	.short	0x001c


	//----- nvinfo : EIATTR_SW_WAR
	.align		4
.L_21:
        /*0080*/ 	.byte	0x04, 0x36
        /*0082*/ 	.short	(.L_23 - .L_22)
.L_22:
        /*0084*/ 	.word	0x00000008
.L_23:


//--------------------- .nv.callgraph             --------------------------
	.section	.nv.callgraph,"",@"SHT_CUDA_CALLGRAPH"
	.align	4
	.sectionentsize	8
	.align		4
        /*0000*/ 	.word	0x00000000
	.align		4
        /*0004*/ 	.word	0xffffffff
	.align		4
        /*0008*/ 	.word	0x00000000
	.align		4
        /*000c*/ 	.word	0xfffffffe
	.align		4
        /*0010*/ 	.word	0x00000000
	.align		4
        /*0014*/ 	.word	0xfffffffd
	.align		4
        /*0018*/ 	.word	0x00000000
	.align		4
        /*001c*/ 	.word	0xfffffffc


//--------------------- .text._Z7extremePfPbiii   --------------------------
	.section	.text._Z7extremePfPbiii,"ax",@progbits
	.align	128
        .global         _Z7extremePfPbiii
        .type           _Z7extremePfPbiii,@function
        .size           _Z7extremePfPbiii,(.L_x_1 - _Z7extremePfPbiii)
        .other          _Z7extremePfPbiii,@"STO_CUDA_ENTRY STV_DEFAULT"
_Z7extremePfPbiii:
.text._Z7extremePfPbiii:
[----:B------:R-:W-:Y:S01]  /*0000*/  LDC R1, c[0x0][0x37c] ;  /* 0x0000df00ff017b82 */ /* 0x000fe20000000800 */
[----:B------:R-:W0:Y:S07]  /*0010*/  S2R R3, SR_TID.X ;  /* 0x0000000000037919 */ /* 0x000e2e0000002100 */
[----:B------:R-:W0:Y:S01]  /*0020*/  S2UR UR4, SR_CTAID.X ;  /* 0x00000000000479c3 */ /* 0x000e220000002500 */
[----:B------:R-:W1:Y:S07]  /*0030*/  LDCU.64 UR6, c[0x0][0x390] ;  /* 0x00007200ff0677ac */ /* 0x000e6e0008000a00 */
[----:B------:R-:W0:Y:S02]  /*0040*/  LDC R0, c[0x0][0x360] ;  /* 0x0000d800ff007b82 */ /* 0x000e240000000800 */
[----:B0-----:R-:W-:Y:S01]  /*0050*/  IMAD R0, R0, UR4, R3 ;  /* 0x0000000400007c24 */ /* 0x001fe2000f8e0203 */
[----:B-1----:R-:W-:Y:S01]  /*0060*/  ULOP3.LUT UR4, URZ, UR7, URZ, 0x33, !UPT ;  /* 0x00000007ff047292 */ /* 0x002fe2000f8e33ff */
[----:B------:R-:W-:-:S02]  /*0070*/  IMAD.MOV.U32 R3, RZ, RZ, 0x2 ;  /* 0x00000002ff037424 */ /* 0x000fc400078e00ff */
[C---:B------:R-:W-:Y:S01]  /*0080*/  VIADD R2, R0.reuse, 0x1 ;  /* 0x0000000100027836 */ /* 0x040fe20000000000 */
[C---:B------:R-:W-:Y:S01]  /*0090*/  ISETP.GT.AND P1, PT, R0.reuse, UR6, PT ;  /* 0x0000000600007c0c */ /* 0x040fe2000bf24270 */
[C---:B------:R-:W-:Y:S02]  /*00a0*/  VIADD R4, R0.reuse, -UR7 ;  /* 0x8000000700047c36 */ /* 0x040fe40008000000 */
[C---:B------:R-:W-:Y:S01]  /*00b0*/  VIADD R5, R0.reuse, UR4 ;  /* 0x0000000400057c36 */ /* 0x040fe20008000000 */
[----:B------:R-:W-:Y:S02]  /*00c0*/  ISETP.GT.AND P1, PT, R0, 0x1, !P1 ;  /* 0x000000010000780c */ /* 0x000fe40004f24270 */
[C---:B------:R-:W-:Y:S01]  /*00d0*/  ISETP.GE.AND P0, PT, R2.reuse, UR6, PT ;  /* 0x0000000602007c0c */ /* 0x040fe2000bf06270 */
[----:B------:R-:W-:Y:S01]  /*00e0*/  VIADD R2, R2, UR7 ;  /* 0x0000000702027c36 */ /* 0x000fe20008000000 */
[----:B------:R-:W-:Y:S01]  /*00f0*/  ISETP.GE.AND P2, PT, R4, UR6, PT ;  /* 0x0000000604007c0c */ /* 0x000fe2000bf46270 */
[----:B------:R-:W0:Y:S01]  /*0100*/  LDCU.64 UR4, c[0x0][0x358] ;  /* 0x00006b00ff0477ac */ /* 0x000e220008000a00 */
[----:B------:R-:W-:-:S02]  /*0110*/  ISETP.GT.AND P0, PT, R0, -0x1, !P0 ;  /* 0xffffffff0000780c */ /* 0x000fc40004704270 */
[----:B------:R-:W-:-:S05]  /*0120*/  SEL R6, RZ, 0x1, !P1 ;  /* 0x00000001ff067807 */ /* 0x000fca0004800000 */
[----:B------:R-:W-:Y:S01]  /*0130*/  @!P1 IMAD.MOV R3, RZ, RZ, 0x1 ;  /* 0x00000001ff039424 */ /* 0x000fe200078e02ff */
[----:B------:R-:W-:-:S05]  /*0140*/  ISETP.GT.AND P1, PT, R4, RZ, !P2 ;  /* 0x000000ff0400720c */ /* 0x000fca0005724270 */
[----:B------:R-:W-:Y:S01]  /*0150*/  @!P0 IMAD.MOV R3, RZ, RZ, R6 ;  /* 0x000000ffff038224 */ /* 0x000fe200078e0206 */
[----:B------:R-:W-:Y:S01]  /*0160*/  ISETP.GE.AND P0, PT, R5, UR6, PT ;  /* 0x0000000605007c0c */ /* 0x000fe2000bf06270 */
[----:B------:R-:W-:-:S03]  /*0170*/  VIADD R6, R4, 0x1 ;  /* 0x0000000104067836 */ /* 0x000fc60000000000 */
[----:B------:R-:W-:Y:S01]  /*0180*/  ISETP.GT.AND P0, PT, R5, RZ, !P0 ;  /* 0x000000ff0500720c */ /* 0x000fe20004704270 */
[----:B------:R-:W-:Y:S01]  /*0190*/  VIADD R5, R3, 0x1 ;  /* 0x0000000103057836 */ /* 0x000fe20000000000 */
[----:B------:R-:W-:Y:S01]  /*01a0*/  ISETP.GE.AND P2, PT, R6, UR6, PT ;  /* 0x0000000606007c0c */ /* 0x000fe2000bf46270 */
[----:B------:R-:W-:Y:S02]  /*01b0*/  @!P1 IMAD.MOV R5, RZ, RZ, R3 ;  /* 0x000000ffff059224 */ /* 0x000fe400078e0203 */
[----:B------:R-:W-:Y:S01]  /*01c0*/  VIADD R3, R0, UR7 ;  /* 0x0000000700037c36 */ /* 0x000fe20008000000 */
[----:B------:R-:W-:Y:S02]  /*01d0*/  ISETP.GT.AND P1, PT, R4, -0x1, !P2 ;  /* 0xffffffff0400780c */ /* 0x000fe40005724270 */
[----:B------:R-:W-:Y:S02]  /*01e0*/  IADD3 R4, PT, PT, R5, 0x1, RZ ;  /* 0x0000000105047810 */ /* 0x000fe40007ffe0ff */
[----:B------:R-:W-:-:S03]  /*01f0*/  ISETP.GE.AND P2, PT, R3, UR6, PT ;  /* 0x0000000603007c0c */ /* 0x000fc6000bf46270 */
[----:B------:R-:W-:Y:S01]  /*0200*/  @!P0 IMAD.MOV R4, RZ, RZ, R5 ;  /* 0x000000ffff048224 */ /* 0x000fe200078e0205 */
[C---:B------:R-:W-:Y:S02]  /*0210*/  ISETP.GT.AND P0, PT, R3.reuse, RZ, !P2 ;  /* 0x000000ff0300720c */ /* 0x040fe40005704270 */
[C---:B------:R-:W-:Y:S01]  /*0220*/  ISETP.GT.AND P2, PT, R3.reuse, UR6, PT ;  /* 0x0000000603007c0c */ /* 0x040fe2000bf44270 */
[----:B------:R-:W-:Y:S02]  /*0230*/  VIADD R5, R4, 0x1 ;  /* 0x0000000104057836 */ /* 0x000fe40000000000 */
[----:B------:R-:W-:Y:S01]  /*0240*/  @!P1 IMAD.MOV R5, RZ, RZ, R4 ;  /* 0x000000ffff059224 */ /* 0x000fe200078e0204 */
[----:B------:R-:W-:Y:S02]  /*0250*/  ISETP.GT.AND P1, PT, R3, 0x1, !P2 ;  /* 0x000000010300780c */ /* 0x000fe40005724270 */
[----:B------:R-:W-:Y:S01]  /*0260*/  ISETP.GE.AND P2, PT, R2, UR6, PT ;  /* 0x0000000602007c0c */ /* 0x000fe2000bf46270 */
[C---:B------:R-:W-:Y:S01]  /*0270*/  VIADD R4, R5.reuse, 0x1 ;  /* 0x0000000105047836 */ /* 0x040fe20000000000 */
[----:B------:R-:W1:Y:S03]  /*0280*/  LDCU.64 UR6, c[0x0][0x388] ;  /* 0x00007100ff0677ac */ /* 0x000e660008000a00 */
[----:B------:R-:W-:-:S02]  /*0290*/  @!P0 IADD3 R4, PT, PT, R5, RZ, RZ ;  /* 0x000000ff05048210 */ /* 0x000fc40007ffe0ff */
[----:B------:R-:W-:-:S03]  /*02a0*/  ISETP.GT.AND P0, PT, R3, -0x1, !P2 ;  /* 0xffffffff0300780c */ /* 0x000fc60005704270 */
[----:B------:R-:W-:Y:S02]  /*02b0*/  VIADD R2, R4, 0x1 ;  /* 0x0000000104027836 */ /* 0x000fe40000000000 */
[----:B------:R-:W-:-:S04]  /*02c0*/  @!P1 IMAD.MOV R2, RZ, RZ, R4 ;  /* 0x000000ffff029224 */ /* 0x000fc800078e0204 */
[----:B------:R-:W-:-:S04]  /*02d0*/  VIADD R3, R2, 0x1 ;  /* 0x0000000102037836 */ /* 0x000fc80000000000 */
[----:B------:R-:W-:Y:S01]  /*02e0*/  @!P0 IMAD.MOV R3, RZ, RZ, R2 ;  /* 0x000000ffff038224 */ /* 0x000fe200078e0202 */
[----:B-1----:R-:W-:-:S04]  /*02f0*/  IADD3 R2, P1, PT, R0, UR6, RZ ;  /* 0x0000000600027c10 */ /* 0x002fc8000ff3e0ff */
[----:B------:R-:W-:Y:S02]  /*0300*/  ISETP.NE.AND P0, PT, R3, 0x8, PT ;  /* 0x000000080300780c */ /* 0x000fe40003f05270 */
[----:B------:R-:W-:Y:S02]  /*0310*/  LEA.HI.X.SX32 R3, R0, UR7, 0x1, P1 ;  /* 0x0000000700037c11 */ /* 0x000fe400088f0eff */
[----:B------:R-:W-:-:S05]  /*0320*/  SEL R5, RZ, 0x1, P0 ;  /* 0x00000001ff057807 */ /* 0x000fca0000000000 */
[----:B0-----:R-:W-:Y:S01]  /*0330*/  STG.E.U8 desc[UR4][R2.64], R5 ;  /* 0x0000000502007986 */ /* 0x001fe2000c101104 */
[----:B------:R-:W-:Y:S05]  /*0340*/  EXIT ;  /* 0x000000000000794d */ /* 0x000fea0003800000 */
.L_x_0:
[----:B------:R-:W-:-:S00]  /*0350*/  BRA `(.L_x_0) ;  /* 0xfffffffc00fc7947 */ /* 0x000fc0000383ffff */
[----:B------:R-:W-:-:S00]  /*0360*/  NOP ;  /* 0x0000000000007918 */ /* 0x000fc00000000000 */
        /* <DEDUP_REMOVED lines=9> */
.L_x_1:


//--------------------- .nv.shared.reserved.0     --------------------------
	.section	.nv.shared.reserved.0,"aw",@nobits
	.weak		__nv_reservedSMEM_offset_0_alias
	.size		__nv_reservedSMEM_offset_0_alias, 0, 64
	.other		__nv_reservedSMEM_offset_0_alias,@"STO_CUDA_RESERVED_SHARED STV_DEFAULT"
__nv_reservedSMEM_offset_0_alias:
	.zero		0
	.zero		64


//--------------------- .nv.constant0._Z7extremePfPbiii --------------------------
	.section	.nv.constant0._Z7extremePfPbiii,"a",@progbits
	.sectionflags	@""
	.align	4
.nv.constant0._Z7extremePfPbiii:
	.zero		924


//--------------------- SYMBOLS --------------------------

	.type		.nv.reservedSmem.offset0,@object
	.size		.nv.reservedSmem.offset0,0x4
